//
// Generated by NVIDIA NVVM Compiler
//
// Compiler Build ID: CL-36424714
// Cuda compilation tools, release 13.0, V13.0.88
// Based on NVVM 20.0.0
//

.version 9.0
.target sm_100
.address_size 64

	// .globl	step_kernel

.visible .entry step_kernel(
	.param .u32 step_kernel_param_0,
	.param .u32 step_kernel_param_1,
	.param .f64 step_kernel_param_2,
	.param .u64 .ptr .align 1 step_kernel_param_3,
	.param .u64 .ptr .align 1 step_kernel_param_4
)
{
	.reg .pred 	%p<5>;
	.reg .b32 	%r<26>;
	.reg .b64 	%rd<14>;
	.reg .b64 	%fd<14>;

	ld.param.u32 	%r13, [step_kernel_param_0];
	ld.param.u32 	%r14, [step_kernel_param_1];
	ld.param.f64 	%fd1, [step_kernel_param_2];
	ld.param.u64 	%rd3, [step_kernel_param_3];
	ld.param.u64 	%rd4, [step_kernel_param_4];
	mov.u32 	%r15, %ctaid.y;
	add.s32 	%r24, %r15, 1;
	add.s32 	%r2, %r14, -1;
	setp.ge.s32 	%p1, %r24, %r2;
	@%p1 bra 	$L__BB0_6;
	cvta.to.global.u64 	%rd1, %rd3;
	mov.u32 	%r16, %tid.x;
	mov.u32 	%r17, %ctaid.x;
	mov.u32 	%r18, %ntid.x;
	mad.lo.s32 	%r19, %r17, %r18, %r16;
	add.s32 	%r3, %r19, 1;
	add.s32 	%r4, %r13, -1;
	mov.u32 	%r20, %nctaid.x;
	mul.lo.s32 	%r5, %r18, %r20;
	mov.u32 	%r6, %nctaid.y;
	cvta.to.global.u64 	%rd2, %rd4;
	mul.wide.s32 	%rd10, %r13, 8;
$L__BB0_2:
	setp.ge.s32 	%p2, %r3, %r4;
	@%p2 bra 	$L__BB0_5;
	mul.lo.s32 	%r8, %r24, %r13;
	sub.s32 	%r9, %r8, %r13;
	mov.u32 	%r25, %r3;
$L__BB0_4:
	add.s32 	%r21, %r25, %r8;
	add.s32 	%r22, %r21, -1;
	add.s32 	%r23, %r25, %r9;
	mul.wide.s32 	%rd5, %r22, 8;
	add.s64 	%rd6, %rd1, %rd5;
	ld.global.f64 	%fd2, [%rd6];
	add.s64 	%rd7, %rd6, 8;
	ld.global.f64 	%fd3, [%rd6+8];
	add.f64 	%fd4, %fd3, %fd3;
	sub.f64 	%fd5, %fd2, %fd4;
	ld.global.f64 	%fd6, [%rd6+16];
	add.f64 	%fd7, %fd6, %fd5;
	mul.wide.s32 	%rd8, %r23, 8;
	add.s64 	%rd9, %rd1, %rd8;
	ld.global.f64 	%fd8, [%rd9];
	sub.f64 	%fd9, %fd8, %fd4;
	add.s64 	%rd11, %rd7, %rd10;
	ld.global.f64 	%fd10, [%rd11];
	add.f64 	%fd11, %fd10, %fd9;
	add.f64 	%fd12, %fd7, %fd11;
	fma.rn.f64 	%fd13, %fd1, %fd12, %fd3;
	mul.wide.s32 	%rd12, %r21, 8;
	add.s64 	%rd13, %rd2, %rd12;
	st.global.f64 	[%rd13], %fd13;
	add.s32 	%r25, %r25, %r5;
	setp.lt.s32 	%p3, %r25, %r4;
	@%p3 bra 	$L__BB0_4;
$L__BB0_5:
	add.s32 	%r24, %r24, %r6;
	setp.lt.s32 	%p4, %r24, %r2;
	@%p4 bra 	$L__BB0_2;
$L__BB0_6:
	ret;

}


// ===== COMPILED SASS (sm_100) =====

	.target	sm_100

	.elftype	@"ET_EXEC"


//--------------------- .note.nv.tkinfo           --------------------------
	.section	.note.nv.tkinfo,"",@"SHT_NOTE"
	.sectionflags	@"SHF_NOTE_NV_TKINFO"
	.tkinfo
        /*0018*/ 	.word	0x00000002
        /*0030*/ 	.string	""
        /*0030*/ 	.string	"ptxas"
        /*0030*/ 	.string	"Cuda compilation tools, release 13.0, V13.0.88"
        /*0030*/ 	.string	"Build cuda_13.0.r13.0/compiler.36424714_0"
        /*0030*/ 	.string	"-arch sm_100 -m 64 "



//--------------------- .note.nv.cuinfo           --------------------------
	.section	.note.nv.cuinfo,"",@"SHT_NOTE"
	.sectionflags	@"SHF_NOTE_NV_CUINFO"
        /*0018*/ 	.short	0x0002
        /*001a*/ 	.short	0x0064
        /*001c*/ 	.short	0x0082
	.zero		2


//--------------------- .nv.info                  --------------------------
	.section	.nv.info,"",@"SHT_CUDA_INFO"
	.align	4


	//----- nvinfo : EIATTR_REGCOUNT
	.align		4
        /*0000*/ 	.byte	0x04, 0x2f
        /*0002*/ 	.short	(.L_1 - .L_0)
	.align		4
.L_0:
        /*0004*/ 	.word	index@(step_kernel)
        /*0008*/ 	.word	0x0000001e


	//----- nvinfo : EIATTR_FRAME_SIZE
	.align		4
.L_1:
        /*000c*/ 	.byte	0x04, 0x11
        /*000e*/ 	.short	(.L_3 - .L_2)
	.align		4
.L_2:
        /*0010*/ 	.word	index@(step_kernel)
        /*0014*/ 	.word	0x00000000


	//----- nvinfo : EIATTR_MIN_STACK_SIZE
	.align		4
.L_3:
        /*0018*/ 	.byte	0x04, 0x12
        /*001a*/ 	.short	(.L_5 - .L_4)
	.align		4
.L_4:
        /*001c*/ 	.word	index@(step_kernel)
        /*0020*/ 	.word	0x00000000
.L_5:


//--------------------- .nv.compat                --------------------------
	.section	.nv.compat,"",@"SHT_CUDA_COMPAT_INFO"
	.align	4
        /*0000*/ 	.byte	0x02, 0x09, 0x00, 0x00, 0x02, 0x02, 0x01, 0x00, 0x02, 0x05, 0x05, 0x00, 0x03, 0x07, 0x01, 0x01
        /*0010*/ 	.byte	0x02, 0x03, 0x00, 0x00, 0x02, 0x06, 0x01, 0x00, 0x04, 0x0b, 0x08, 0x00, 0x01, 0x00, 0x00, 0x00
        /*0020*/ 	.byte	0x00, 0x00, 0x00, 0x00


//--------------------- .nv.info.step_kernel      --------------------------
	.section	.nv.info.step_kernel,"",@"SHT_CUDA_INFO"
	.sectionflags	@""
	.align	4


	//----- nvinfo : EIATTR_CUDA_API_VERSION
	.align		4
        /*0000*/ 	.byte	0x04, 0x37
        /*0002*/ 	.short	(.L_7 - .L_6)
.L_6:
        /*0004*/ 	.word	0x00000082


	//----- nvinfo : EIATTR_KPARAM_INFO
	.align		4
.L_7:
        /*0008*/ 	.byte	0x04, 0x17
        /*000a*/ 	.short	(.L_9 - .L_8)
.L_8:
        /*000c*/ 	.word	0x00000000
        /*0010*/ 	.short	0x0004
        /*0012*/ 	.short	0x0018
        /*0014*/ 	.byte	0x00, 0xf5, 0x21, 0x00


	//----- nvinfo : EIATTR_KPARAM_INFO
	.align		4
.L_9:
        /*0018*/ 	.byte	0x04, 0x17
        /*001a*/ 	.short	(.L_11 - .L_10)
.L_10:
        /*001c*/ 	.word	0x00000000
        /*0020*/ 	.short	0x0003
        /*0022*/ 	.short	0x0010
        /*0024*/ 	.byte	0x00, 0xf5, 0x21, 0x00


	//----- nvinfo : EIATTR_KPARAM_INFO
	.align		4
.L_11:
        /*0028*/ 	.byte	0x04, 0x17
        /*002a*/ 	.short	(.L_13 - .L_12)
.L_12:
        /*002c*/ 	.word	0x00000000
        /*0030*/ 	.short	0x0002
        /*0032*/ 	.short	0x0008
        /*0034*/ 	.byte	0x00, 0xf0, 0x21, 0x00


	//----- nvinfo : EIATTR_KPARAM_INFO
	.align		4
.L_13:
        /*0038*/ 	.byte	0x04, 0x17
        /*003a*/ 	.short	(.L_15 - .L_14)
.L_14:
        /*003c*/ 	.word	0x00000000
        /*0040*/ 	.short	0x0001
        /*0042*/ 	.short	0x0004
        /*0044*/ 	.byte	0x00, 0xf0, 0x11, 0x00


	//----- nvinfo : EIATTR_KPARAM_INFO
	.align		4
.L_15:
        /*0048*/ 	.byte	0x04, 0x17
        /*004a*/ 	.short	(.L_17 - .L_16)
.L_16:
        /*004c*/ 	.word	0x00000000
        /*0050*/ 	.short	0x0000
        /*0052*/ 	.short	0x0000
        /*0054*/ 	.byte	0x00, 0xf0, 0x11, 0x00


	//----- nvinfo : EIATTR_SPARSE_MMA_MASK
	.align		4
.L_17:
        /*0058*/ 	.byte	0x03, 0x50
        /*005a*/ 	.short	0x0000


	//----- nvinfo : EIATTR_MAXREG_COUNT
	.align		4
        /*005c*/ 	.byte	0x03, 0x1b
        /*005e*/ 	.short	0x00ff


	//----- nvinfo : EIATTR_MERCURY_ISA_VERSION
	.align		4
        /*0060*/ 	.byte	0x03, 0x5f
        /*0062*/ 	.short	0x0101


	//----- nvinfo : EIATTR_VRC_CTA_INIT_COUNT
	.align		4
        /*0064*/ 	.byte	0x02, 0x4a
	.zero		1
	.zero		1


	//----- nvinfo : EIATTR_EXIT_INSTR_OFFSETS
	.align		4
        /*0068*/ 	.byte	0x04, 0x1c
        /*006a*/ 	.short	(.L_19 - .L_18)


	//   ....[0]....
.L_18:
        /*006c*/ 	.word	0x00000060


	//   ....[1]....
        /*0070*/ 	.word	0x00000380


	//----- nvinfo : EIATTR_CRS_STACK_SIZE
	.align		4
.L_19:
        /*0074*/ 	.byte	0x04, 0x1e
        /*0076*/ 	.short	(.L_21 - .L_20)
.L_20:
        /*0078*/ 	.word	0x00000000


	//----- nvinfo : EIATTR_CBANK_PARAM_SIZE
	.align		4
.L_21:
        /*007c*/ 	.byte	0x03, 0x19
        /*007e*/ 	.short	0x0020


	//----- nvinfo : EIATTR_PARAM_CBANK
	.align		4
        /*0080*/ 	.byte	0x04, 0x0a
        /*0082*/ 	.short	(.L_23 - .L_22)
	.align		4
.L_22:
        /*0084*/ 	.word	index@(.nv.constant0.step_kernel)
        /*0088*/ 	.short	0x0380
        /*008a*/ 	.short	0x0020


	//----- nvinfo : EIATTR_SW_WAR
	.align		4
.L_23:
        /*008c*/ 	.byte	0x04, 0x36
        /*008e*/ 	.short	(.L_25 - .L_24)
.L_24:
        /*0090*/ 	.word	0x00000008
.L_25:


//--------------------- .nv.callgraph             --------------------------
	.section	.nv.callgraph,"",@"SHT_CUDA_CALLGRAPH"
	.align	4
	.sectionentsize	8
	.align		4
        /*0000*/ 	.word	0x00000000
	.align		4
        /*0004*/ 	.word	0xffffffff
	.align		4
        /*0008*/ 	.word	0x00000000
	.align		4
        /*000c*/ 	.word	0xfffffffe
	.align		4
        /*0010*/ 	.word	0x00000000
	.align		4
        /*0014*/ 	.word	0xfffffffd
	.align		4
        /*0018*/ 	.word	0x00000000
	.align		4
        /*001c*/ 	.word	0xfffffffc


//--------------------- .text.step_kernel         --------------------------
	.section	.text.step_kernel,"ax",@progbits
	.align	128
        .global         step_kernel
        .type           step_kernel,@function
        .size           step_kernel,(.L_x_5 - step_kernel)
        .other          step_kernel,@"STO_CUDA_ENTRY STV_DEFAULT"
step_kernel:
.text.step_kernel:
[----:B------:R-:W-:Y:S08]  /*0000*/  LDC R1, c[0x0][0x37c] ;  /* 0x0000df00ff017b82 */ /* 0x000ff00000000800 */
[----:B------:R-:W0:Y:S08]  /*0010*/  S2UR UR4, SR_CTAID.Y ;  /* 0x00000000000479c3 */ /* 0x000e300000002600 */
[----:B------:R-:W1:Y:S01]  /*0020*/  LDC R0, c[0x0][0x384] ;  /* 0x0000e100ff007b82 */ /* 0x000e620000000800 */
[----:B0-----:R-:W-:Y:S01]  /*0030*/  UIADD3 UR4, UPT, UPT, UR4, 0x1, URZ ;  /* 0x0000000104047890 */ /* 0x001fe2000fffe0ff */
[----:B-1----:R-:W-:-:S05]  /*0040*/  IADD3 R0, PT, PT, R0, -0x1, RZ ;  /* 0xffffffff00007810 */ /* 0x002fca0007ffe0ff */
[----:B------:R-:W-:-:S13]  /*0050*/  ISETP.LE.AND P0, PT, R0, UR4, PT ;  /* 0x0000000400007c0c */ /* 0x000fda000bf03270 */
[----:B------:R-:W-:Y:S05]  /*0060*/  @P0 EXIT ;  /* 0x000000000000094d */ /* 0x000fea0003800000 */
[----:B------:R-:W0:Y:S01]  /*0070*/  S2R R18, SR_TID.X ;  /* 0x0000000000127919 */ /* 0x000e220000002100 */
[----:B------:R-:W0:Y:S01]  /*0080*/  S2UR UR6, SR_CTAID.X ;  /* 0x00000000000679c3 */ /* 0x000e220000002500 */
[----:B------:R-:W1:Y:S01]  /*0090*/  LDCU UR5, c[0x0][0x380] ;  /* 0x00007000ff0577ac */ /* 0x000e620008000800 */
[----:B------:R-:W2:Y:S06]  /*00a0*/  LDCU.64 UR10, c[0x0][0x358] ;  /* 0x00006b00ff0a77ac */ /* 0x000eac0008000a00 */
[----:B------:R-:W0:Y:S01]  /*00b0*/  LDC R19, c[0x0][0x360] ;  /* 0x0000d800ff137b82 */ /* 0x000e220000000800 */
[----:B------:R-:W3:Y:S01]  /*00c0*/  LDCU UR7, c[0x0][0x370] ;  /* 0x00006e00ff0777ac */ /* 0x000ee20008000800 */
[----:B------:R-:W4:Y:S01]  /*00d0*/  LDCU UR8, c[0x0][0x374] ;  /* 0x00006e80ff0877ac */ /* 0x000f220008000800 */
[----:B-1----:R-:W-:Y:S01]  /*00e0*/  UIADD3 UR5, UPT, UPT, UR5, -0x1, URZ ;  /* 0xffffffff05057890 */ /* 0x002fe2000fffe0ff */
[----:B0-----:R-:W-:-:S02]  /*00f0*/  IMAD R18, R19, UR6, R18 ;  /* 0x0000000613127c24 */ /* 0x001fc4000f8e0212 */
[----:B---3--:R-:W-:-:S03]  /*0100*/  IMAD R19, R19, UR7, RZ ;  /* 0x0000000713137c24 */ /* 0x008fc6000f8e02ff */
[----:B--2-4-:R-:W-:-:S07]  /*0110*/  IADD3 R18, PT, PT, R18, 0x1, RZ ;  /* 0x0000000112127810 */ /* 0x014fce0007ffe0ff */
.L_x_3:
[----:B------:R-:W-:Y:S01]  /*0120*/  ISETP.GE.AND P0, PT, R18, UR5, PT ;  /* 0x0000000512007c0c */ /* 0x000fe2000bf06270 */
[----:B------:R-:W0:Y:S01]  /*0130*/  LDCU.64 UR6, c[0x0][0x388] ;  /* 0x00007100ff0677ac */ /* 0x000e220008000a00 */
[----:B------:R-:W-:Y:S11]  /*0140*/  BSSY.RECONVERGENT B0, `(.L_x_0) ;  /* 0x0000020000007945 */ /* 0x000ff60003800200 */
[----:B-1----:R-:W-:Y:S05]  /*0150*/  @P0 BRA `(.L_x_1) ;  /* 0x0000000000780947 */ /* 0x002fea0003800000 */
[----:B------:R-:W1:Y:S01]  /*0160*/  LDC R20, c[0x0][0x380] ;  /* 0x0000e000ff147b82 */ /* 0x000e620000000800 */
[----:B------:R-:W-:-:S07]  /*0170*/  IMAD.MOV.U32 R22, RZ, RZ, R18 ;  /* 0x000000ffff167224 */ /* 0x000fce00078e0012 */
[----:B------:R-:W2:Y:S08]  /*0180*/  LDC.64 R4, c[0x0][0x390] ;  /* 0x0000e400ff047b82 */ /* 0x000eb00000000a00 */
[----:B------:R-:W3:Y:S01]  /*0190*/  LDC.64 R2, c[0x0][0x398] ;  /* 0x0000e600ff027b82 */ /* 0x000ee20000000a00 */
[----:B-1----:R-:W-:-:S07]  /*01a0*/  IMAD R21, R20, UR4, -R20 ;  /* 0x0000000414157c24 */ /* 0x002fce000f8e0a14 */
.L_x_2:
[--C-:B------:R-:W-:Y:S02]  /*01b0*/  IMAD R23, R20, UR4, R22.reuse ;  /* 0x0000000414177c24 */ /* 0x100fe4000f8e0216 */
[----:B------:R-:W-:-:S03]  /*01c0*/  IMAD.IADD R27, R21, 0x1, R22 ;  /* 0x00000001151b7824 */ /* 0x000fc600078e0216 */
[----:B------:R-:W-:-:S05]  /*01d0*/  IADD3 R25, PT, PT, R23, -0x1, RZ ;  /* 0xffffffff17197810 */ /* 0x000fca0007ffe0ff */
[----:B--2---:R-:W-:-:S05]  /*01e0*/  IMAD.WIDE R24, R25, 0x8, R4 ;  /* 0x0000000819187825 */ /* 0x004fca00078e0204 */
[----:B-1----:R-:W2:Y:S01]  /*01f0*/  LDG.E.64 R6, desc[UR10][R24.64+0x8] ;  /* 0x0000080a18067981 */ /* 0x002ea2000c1e1b00 */
[----:B------:R-:W-:Y:S01]  /*0200*/  IADD3 R14, P0, PT, R24, 0x8, RZ ;  /* 0x00000008180e7810 */ /* 0x000fe20007f1e0ff */
[----:B------:R-:W-:Y:S02]  /*0210*/  IMAD.WIDE R26, R27, 0x8, R4 ;  /* 0x000000081b1a7825 */ /* 0x000fe400078e0204 */
[----:B------:R-:W4:Y:S01]  /*0220*/  LDG.E.64 R12, desc[UR10][R24.64] ;  /* 0x0000000a180c7981 */ /* 0x000f22000c1e1b00 */
[----:B------:R-:W-:-:S03]  /*0230*/  IADD3.X R15, PT, PT, RZ, R25, RZ, P0, !PT ;  /* 0x00000019ff0f7210 */ /* 0x000fc600007fe4ff */
[----:B------:R-:W5:Y:S01]  /*0240*/  LDG.E.64 R8, desc[UR10][R26.64] ;  /* 0x0000000a1a087981 */ /* 0x000f62000c1e1b00 */
[----:B------:R-:W-:-:S03]  /*0250*/  IMAD.WIDE R14, R20, 0x8, R14 ;  /* 0x00000008140e7825 */ /* 0x000fc600078e020e */
[----:B------:R-:W3:Y:S04]  /*0260*/  LDG.E.64 R10, desc[UR10][R24.64+0x10] ;  /* 0x0000100a180a7981 */ /* 0x000ee8000c1e1b00 */
[----:B------:R-:W3:Y:S01]  /*0270*/  LDG.E.64 R14, desc[UR10][R14.64] ;  /* 0x0000000a0e0e7981 */ /* 0x000ee2000c1e1b00 */
[----:B------:R-:W-:-:S04]  /*0280*/  IADD3 R22, PT, PT, R19, R22, RZ ;  /* 0x0000001613167210 */ /* 0x000fc80007ffe0ff */
[----:B------:R-:W-:Y:S01]  /*0290*/  ISETP.GE.AND P0, PT, R22, UR5, PT ;  /* 0x0000000516007c0c */ /* 0x000fe2000bf06270 */
[----:B--2---:R-:W-:-:S08]  /*02a0*/  DADD R16, R6, R6 ;  /* 0x0000000006107229 */ /* 0x004fd00000000006 */
[----:B----4-:R-:W-:Y:S02]  /*02b0*/  DADD R12, R12, -R16 ;  /* 0x000000000c0c7229 */ /* 0x010fe40000000810 */
[----:B-----5:R-:W-:-:S06]  /*02c0*/  DADD R8, -R16, R8 ;  /* 0x0000000010087229 */ /* 0x020fcc0000000108 */
[----:B---3--:R-:W-:Y:S02]  /*02d0*/  DADD R10, R12, R10 ;  /* 0x000000000c0a7229 */ /* 0x008fe4000000000a */
[----:B------:R-:W-:-:S08]  /*02e0*/  DADD R8, R8, R14 ;  /* 0x0000000008087229 */ /* 0x000fd0000000000e */
[----:B------:R-:W-:-:S08]  /*02f0*/  DADD R8, R10, R8 ;  /* 0x000000000a087229 */ /* 0x000fd00000000008 */
[----:B0-----:R-:W-:Y:S01]  /*0300*/  DFMA R8, R8, UR6, R6 ;  /* 0x0000000608087c2b */ /* 0x001fe20008000006 */
[----:B------:R-:W-:-:S06]  /*0310*/  IMAD.WIDE R6, R23, 0x8, R2 ;  /* 0x0000000817067825 */ /* 0x000fcc00078e0202 */
[----:B------:R1:W-:Y:S01]  /*0320*/  STG.E.64 desc[UR10][R6.64], R8 ;  /* 0x0000000806007986 */ /* 0x0003e2000c101b0a */
[----:B------:R-:W-:Y:S05]  /*0330*/  @!P0 BRA `(.L_x_2) ;  /* 0xfffffffc009c8947 */ /* 0x000fea000383ffff */
.L_x_1:
[----:B0-----:R-:W-:Y:S05]  /*0340*/  BSYNC.RECONVERGENT B0 ;  /* 0x0000000000007941 */ /* 0x001fea0003800200 */
.L_x_0:
[----:B------:R-:W-:-:S06]  /*0350*/  UIADD3 UR4, UPT, UPT, UR8, UR4, URZ ;  /* 0x0000000408047290 */ /* 0x000fcc000fffe0ff */
[----:B------:R-:W-:-:S13]  /*0360*/  ISETP.LE.AND P0, PT, R0, UR4, PT ;  /* 0x0000000400007c0c */ /* 0x000fda000bf03270 */
[----:B------:R-:W-:Y:S05]  /*0370*/  @!P0 BRA `(.L_x_3) ;  /* 0xfffffffc00688947 */ /* 0x000fea000383ffff */
[----:B------:R-:W-:Y:S05]  /*0380*/  EXIT ;  /* 0x000000000000794d */ /* 0x000fea0003800000 */
.L_x_4:
[----:B------:R-:W-:-:S00]  /*0390*/  BRA `(.L_x_4) ;  /* 0xfffffffc00fc7947 */ /* 0x000fc0000383ffff */
[----:B------:R-:W-:-:S00]  /*03a0*/  NOP ;  /* 0x0000000000007918 */ /* 0x000fc00000000000 */
        /* <DEDUP_REMOVED lines=13> */
.L_x_5:


//--------------------- .nv.shared.reserved.0     --------------------------
	.section	.nv.shared.reserved.0,"aw",@nobits
	.weak		__nv_reservedSMEM_offset_0_alias
	.size		__nv_reservedSMEM_offset_0_alias, 0, 64
	.other		__nv_reservedSMEM_offset_0_alias,@"STO_CUDA_RESERVED_SHARED STV_DEFAULT"
__nv_reservedSMEM_offset_0_alias:
	.zero		0
	.zero		64


//--------------------- .nv.constant0.step_kernel --------------------------
	.section	.nv.constant0.step_kernel,"a",@progbits
	.sectionflags	@""
	.align	4
.nv.constant0.step_kernel:
	.zero		928


//--------------------- SYMBOLS --------------------------

	.type		.nv.reservedSmem.offset0,@object
	.size		.nv.reservedSmem.offset0,0x4
